	.headerflags	@"EF_CUDA_TEXMODE_UNIFIED EF_CUDA_64BIT_ADDRESS EF_CUDA_SM86 EF_CUDA_VIRTUAL_SM(EF_CUDA_SM86)"
	.elftype	@"ET_EXEC"


//--------------------- .nv.info                  --------------------------
	.section	.nv.info,"",@"SHT_CUDA_INFO"
	.align	4


	//----- nvinfo : EIATTR_REGCOUNT
	.align		4
        /*0000*/ 	.byte	0x04, 0x2f
        /*0002*/ 	.short	(.L_1 - .L_0)
	.align		4
.L_0:
        /*0004*/ 	.word	index@(triton_red_fused_addmm_0)
        /*0008*/ 	.word	0x00000028


	//----- nvinfo : EIATTR_MIN_STACK_SIZE
	.align		4
.L_1:
        /*000c*/ 	.byte	0x04, 0x12
        /*000e*/ 	.short	(.L_3 - .L_2)
	.align		4
.L_2:
        /*0010*/ 	.word	index@(triton_red_fused_addmm_0)
        /*0014*/ 	.word	0x00000000


	//----- nvinfo : EIATTR_FRAME_SIZE
	.align		4
.L_3:
        /*0018*/ 	.byte	0x04, 0x11
        /*001a*/ 	.short	(.L_5 - .L_4)
	.align		4
.L_4:
        /*001c*/ 	.word	index@(triton_red_fused_addmm_0)
        /*0020*/ 	.word	0x00000000


	//----- nvinfo : EIATTR_MIN_STACK_SIZE
	.align		4
.L_5:
        /*0024*/ 	.byte	0x04, 0x12
        /*0026*/ 	.short	(.L_7 - .L_6)
	.align		4
.L_6:
        /*0028*/ 	.word	index@(triton_red_fused_addmm_0)
        /*002c*/ 	.word	0x00000000
.L_7:


//--------------------- .nv.info.triton_red_fused_addmm_0 --------------------------
	.section	.nv.info.triton_red_fused_addmm_0,"",@"SHT_CUDA_INFO"
	.sectionflags	@""
	.align	4


	//----- nvinfo : EIATTR_CUDA_API_VERSION
	.align		4
        /*0000*/ 	.byte	0x04, 0x37
        /*0002*/ 	.short	(.L_9 - .L_8)
.L_8:
        /*0004*/ 	.word	0x0000007c


	//----- nvinfo : EIATTR_SW2861232_WAR
	.align		4
.L_9:
        /*0008*/ 	.byte	0x01, 0x35
	.zero		2


	//----- nvinfo : EIATTR_PARAM_CBANK
	.align		4
        /*000c*/ 	.byte	0x04, 0x0a
        /*000e*/ 	.short	(.L_11 - .L_10)
	.align		4
.L_10:
        /*0010*/ 	.word	index@(.nv.constant0.triton_red_fused_addmm_0)
        /*0014*/ 	.short	0x0160
        /*0016*/ 	.short	0x0028


	//----- nvinfo : EIATTR_CBANK_PARAM_SIZE
	.align		4
.L_11:
        /*0018*/ 	.byte	0x03, 0x19
        /*001a*/ 	.short	0x0028


	//----- nvinfo : EIATTR_KPARAM_INFO
	.align		4
        /*001c*/ 	.byte	0x04, 0x17
        /*001e*/ 	.short	(.L_13 - .L_12)
.L_12:
        /*0020*/ 	.word	0x00000000
        /*0024*/ 	.short	0x0005
        /*0026*/ 	.short	0x0020
        /*0028*/ 	.byte	0x00, 0xf4, 0x21, 0x00


	//----- nvinfo : EIATTR_KPARAM_INFO
	.align		4
.L_13:
        /*002c*/ 	.byte	0x04, 0x17
        /*002e*/ 	.short	(.L_15 - .L_14)
.L_14:
        /*0030*/ 	.word	0x00000000
        /*0034*/ 	.short	0x0004
        /*0036*/ 	.short	0x001c
        /*0038*/ 	.byte	0x00, 0xf0, 0x11, 0x00


	//----- nvinfo : EIATTR_KPARAM_INFO
	.align		4
.L_15:
        /*003c*/ 	.byte	0x04, 0x17
        /*003e*/ 	.short	(.L_17 - .L_16)
.L_16:
        /*0040*/ 	.word	0x00000000
        /*0044*/ 	.short	0x0003
        /*0046*/ 	.short	0x0018
        /*0048*/ 	.byte	0x00, 0xf0, 0x11, 0x00


	//----- nvinfo : EIATTR_KPARAM_INFO
	.align		4
.L_17:
        /*004c*/ 	.byte	0x04, 0x17
        /*004e*/ 	.short	(.L_19 - .L_18)
.L_18:
        /*0050*/ 	.word	0x00000000
        /*0054*/ 	.short	0x0002
        /*0056*/ 	.short	0x0010
        /*0058*/ 	.byte	0x00, 0xf4, 0x21, 0x00


	//----- nvinfo : EIATTR_KPARAM_INFO
	.align		4
.L_19:
        /*005c*/ 	.byte	0x04, 0x17
        /*005e*/ 	.short	(.L_21 - .L_20)
.L_20:
        /*0060*/ 	.word	0x00000000
        /*0064*/ 	.short	0x0001
        /*0066*/ 	.short	0x0008
        /*0068*/ 	.byte	0x00, 0xf4, 0x21, 0x00


	//----- nvinfo : EIATTR_KPARAM_INFO
	.align		4
.L_21:
        /*006c*/ 	.byte	0x04, 0x17
        /*006e*/ 	.short	(.L_23 - .L_22)
.L_22:
        /*0070*/ 	.word	0x00000000
        /*0074*/ 	.short	0x0000
        /*0076*/ 	.short	0x0000
        /*0078*/ 	.byte	0x00, 0xf4, 0x21, 0x00


	//----- nvinfo : EIATTR_MAXREG_COUNT
	.align		4
.L_23:
        /*007c*/ 	.byte	0x03, 0x1b
        /*007e*/ 	.short	0x0080


	//----- nvinfo : EIATTR_COOP_GROUP_MASK_REGIDS
	.align		4
        /*0080*/ 	.byte	0x04, 0x29
        /*0082*/ 	.short	(.L_25 - .L_24)


	//   ....[0]....
.L_24:
        /*0084*/ 	.word	0xffffffff


	//   ....[1]....
        /*0088*/ 	.word	0xffffffff


	//   ....[2]....
        /*008c*/ 	.word	0xffffffff


	//   ....[3]....
        /*0090*/ 	.word	0xffffffff


	//   ....[4]....
        /*0094*/ 	.word	0xffffffff


	//   ....[5]....
        /*0098*/ 	.word	0xffffffff


	//   ....[6]....
        /*009c*/ 	.word	0xffffffff


	//   ....[7]....
        /*00a0*/ 	.word	0xffffffff


	//----- nvinfo : EIATTR_COOP_GROUP_INSTR_OFFSETS
	.align		4
.L_25:
        /*00a4*/ 	.byte	0x04, 0x28
        /*00a6*/ 	.short	(.L_27 - .L_26)


	//   ....[0]....
.L_26:
        /*00a8*/ 	.word	0x00000d70


	//   ....[1]....
        /*00ac*/ 	.word	0x00000d90


	//   ....[2]....
        /*00b0*/ 	.word	0x00000db0


	//   ....[3]....
        /*00b4*/ 	.word	0x00000dd0


	//   ....[4]....
        /*00b8*/ 	.word	0x00000e00


	//   ....[5]....
        /*00bc*/ 	.word	0x00000ea0


	//   ....[6]....
        /*00c0*/ 	.word	0x00000ec0


	//   ....[7]....
        /*00c4*/ 	.word	0x00000ef0


	//----- nvinfo : EIATTR_EXIT_INSTR_OFFSETS
	.align		4
.L_27:
        /*00c8*/ 	.byte	0x04, 0x1c
        /*00ca*/ 	.short	(.L_29 - .L_28)


	//   ....[0]....
.L_28:
        /*00cc*/ 	.word	0x00000fc0


	//   ....[1]....
        /*00d0*/ 	.word	0x00001020


	//----- nvinfo : EIATTR_REQNTID
	.align		4
.L_29:
        /*00d4*/ 	.byte	0x04, 0x10
        /*00d6*/ 	.short	(.L_31 - .L_30)
.L_30:
        /*00d8*/ 	.word	0x00000200
        /*00dc*/ 	.word	0x00000001
        /*00e0*/ 	.word	0x00000001
.L_31:


//--------------------- .nv.callgraph             --------------------------
	.section	.nv.callgraph,"",@"SHT_CUDA_CALLGRAPH"
	.align	4
	.sectionentsize	8
	.align		4
        /*0000*/ 	.word	0x00000000
	.align		4
        /*0004*/ 	.word	0xffffffff
	.align		4
        /*0008*/ 	.word	0x00000000
	.align		4
        /*000c*/ 	.word	0xfffffffe
	.align		4
        /*0010*/ 	.word	0x00000000
	.align		4
        /*0014*/ 	.word	0xfffffffd
	.align		4
        /*0018*/ 	.word	0x00000000
	.align		4
        /*001c*/ 	.word	0xfffffffc


//--------------------- .nv.rel.action            --------------------------
	.section	.nv.rel.action,"",@"SHT_CUDA_RELOCINFO"
	.align	8
	.sectionentsize	8
        /*0000*/ 	.byte	0x73, 0x00, 0x00, 0x00, 0x00, 0x00, 0x00, 0x00, 0x00, 0x00, 0x00, 0x11, 0x25, 0x00, 0x05, 0x36


//--------------------- .nv.constant0.triton_red_fused_addmm_0 --------------------------
	.section	.nv.constant0.triton_red_fused_addmm_0,"a",@progbits
	.sectionflags	@""
	.align	4
.nv.constant0.triton_red_fused_addmm_0:
	.zero		392


//--------------------- .text.triton_red_fused_addmm_0 --------------------------
	.section	.text.triton_red_fused_addmm_0,"ax",@progbits
	.sectionflags	@"SHF_BARRIERS=1"
	.sectioninfo	@"SHI_REGISTERS=40"
	.align	128
        .global         triton_red_fused_addmm_0
        .type           triton_red_fused_addmm_0,@function
        .size           triton_red_fused_addmm_0,(.L_x_1 - triton_red_fused_addmm_0)
        .other          triton_red_fused_addmm_0,@"STO_CUDA_ENTRY STV_DEFAULT"
triton_red_fused_addmm_0:
.text.triton_red_fused_addmm_0:
[----:B------:R-:W-:Y:S02]  /*0000*/  MOV R1, c[0x0][0x28] ;  /* 0x00000a0000017a02 */ /* 0x000fe40000000f00 */
[----:B------:R-:W0:Y:S01]  /*0010*/  S2R R2, SR_TID.X ;  /* 0x0000000000027919 */ /* 0x000e220000002100 */
[----:B------:R-:W-:Y:S01]  /*0020*/  MOV R20, 0x2 ;  /* 0x0000000200147802 */ /* 0x000fe20000000f00 */
[----:B------:R-:W-:Y:S01]  /*0030*/  ULDC.64 UR4, c[0x0][0x118] ;  /* 0x0000460000047ab9 */ /* 0x000fe20000000a00 */
[----:B0-----:R-:W-:-:S04]  /*0040*/  SHF.L.U32 R5, R2, 0x2, RZ ;  /* 0x0000000202057819 */ /* 0x001fc800000006ff */
[----:B------:R-:W-:-:S05]  /*0050*/  LOP3.LUT R5, R5, 0x7fc, RZ, 0xc0, !PT ;  /* 0x000007fc05057812 */ /* 0x000fca00078ec0ff */
[----:B------:R-:W-:-:S05]  /*0060*/  IMAD.WIDE.U32 R16, R5, R20, c[0x0][0x160] ;  /* 0x0000580005107625 */ /* 0x000fca00078e0014 */
[----:B------:R-:W2:Y:S01]  /*0070*/  LDG.E.EL.64 R6, [R16.64] ;  /* 0x0000000410067981 */ /* 0x000ea2000c2e1b00 */
[----:B------:R-:W-:Y:S01]  /*0080*/  SHF.L.U32 R36, R2, 0x3, RZ ;  /* 0x0000000302247819 */ /* 0x000fe200000006ff */
[----:B------:R-:W-:Y:S01]  /*0090*/  CS2R R28, SRZ ;  /* 0x00000000001c7805 */ /* 0x000fe2000001ff00 */
[----:B------:R-:W-:Y:S01]  /*00a0*/  CS2R R30, SRZ ;  /* 0x00000000001e7805 */ /* 0x000fe2000001ff00 */
[----:B------:R-:W0:Y:S01]  /*00b0*/  S2R R37, SR_CTAID.X ;  /* 0x0000000000257919 */ /* 0x000e220000002500 */
[----:B------:R-:W-:Y:S02]  /*00c0*/  LOP3.LUT R36, R36, 0x7f8, RZ, 0xc0, !PT ;  /* 0x000007f824247812 */ /* 0x000fe400078ec0ff */
[----:B0-----:R-:W-:Y:S02]  /*00d0*/  SHF.L.U32 R37, R37, 0x1, RZ ;  /* 0x0000000125257819 */ /* 0x001fe400000006ff */
[----:B--2---:R-:W-:Y:S02]  /*00e0*/  SHF.L.U32 R8, R6, 0x10, RZ ;  /* 0x0000001006087819 */ /* 0x004fe400000006ff */
[----:B------:R-:W-:-:S02]  /*00f0*/  SHF.L.U32 R10, R7, 0x10, RZ ;  /* 0x00000010070a7819 */ /* 0x000fc400000006ff */
[----:B------:R-:W-:Y:S01]  /*0100*/  PRMT R9, R6, 0x7632, R9 ;  /* 0x0000763206097816 */ /* 0x000fe20000000009 */
[----:B------:R-:W-:Y:S01]  /*0110*/  FADD R0, RZ, -R8 ;  /* 0x80000008ff007221 */ /* 0x000fe20000000000 */
[----:B------:R-:W-:Y:S02]  /*0120*/  PRMT R11, R7, 0x7632, R11 ;  /* 0x00007632070b7816 */ /* 0x000fe4000000000b */
[----:B------:R-:W-:Y:S01]  /*0130*/  SHF.L.U32 R9, R9, 0x10, RZ ;  /* 0x0000001009097819 */ /* 0x000fe200000006ff */
[----:B------:R-:W-:Y:S01]  /*0140*/  FMUL R6, R0, 1.4426950216293334961 ;  /* 0x3fb8aa3b00067820 */ /* 0x000fe20000400000 */
[----:B------:R-:W-:Y:S01]  /*0150*/  FADD R0, RZ, -R10 ;  /* 0x8000000aff007221 */ /* 0x000fe20000000000 */
[----:B------:R-:W-:-:S03]  /*0160*/  SHF.L.U32 R11, R11, 0x10, RZ ;  /* 0x000000100b0b7819 */ /* 0x000fc600000006ff */
[----:B------:R-:W-:Y:S01]  /*0170*/  FMUL R12, R0, 1.4426950216293334961 ;  /* 0x3fb8aa3b000c7820 */ /* 0x000fe20000400000 */
[----:B------:R-:W-:Y:S01]  /*0180*/  FADD R0, RZ, -R9 ;  /* 0x80000009ff007221 */ /* 0x000fe20000000000 */
[----:B------:R-:W-:Y:S01]  /*0190*/  FADD R3, RZ, -R11 ;  /* 0x8000000bff037221 */ /* 0x000fe20000000000 */
[----:B------:R-:W-:Y:S02]  /*01a0*/  FSETP.GEU.AND P0, PT, R6, -126, PT ;  /* 0xc2fc00000600780b */ /* 0x000fe40003f0e000 */
[----:B------:R-:W-:Y:S01]  /*01b0*/  FMUL R7, R0, 1.4426950216293334961 ;  /* 0x3fb8aa3b00077820 */ /* 0x000fe20000400000 */
[----:B------:R-:W-:Y:S01]  /*01c0*/  FMUL R14, R3, 1.4426950216293334961 ;  /* 0x3fb8aa3b030e7820 */ /* 0x000fe20000400000 */
[----:B------:R-:W-:-:S03]  /*01d0*/  FSETP.GEU.AND P2, PT, R12, -126, PT ;  /* 0xc2fc00000c00780b */ /* 0x000fc60003f4e000 */
[----:B------:R-:W-:Y:S02]  /*01e0*/  FSETP.GEU.AND P1, PT, R7, -126, PT ;  /* 0xc2fc00000700780b */ /* 0x000fe40003f2e000 */
[----:B------:R-:W-:-:S04]  /*01f0*/  FSETP.GEU.AND P3, PT, R14, -126, PT ;  /* 0xc2fc00000e00780b */ /* 0x000fc80003f6e000 */
[----:B------:R-:W-:-:S04]  /*0200*/  @!P0 FMUL R6, R6, 0.5 ;  /* 0x3f00000006068820 */ /* 0x000fc80000400000 */
[----:B------:R0:W1:Y:S01]  /*0210*/  MUFU.EX2 R0, R6 ;  /* 0x0000000600007308 */ /* 0x0000620000000800 */
[----:B------:R-:W-:Y:S02]  /*0220*/  @!P2 FMUL R12, R12, 0.5 ;  /* 0x3f0000000c0ca820 */ /* 0x000fe40000400000 */
[----:B------:R-:W-:Y:S02]  /*0230*/  @!P1 FMUL R7, R7, 0.5 ;  /* 0x3f00000007079820 */ /* 0x000fe40000400000 */
[----:B------:R-:W-:-:S03]  /*0240*/  @!P3 FMUL R14, R14, 0.5 ;  /* 0x3f0000000e0eb820 */ /* 0x000fc60000400000 */
[----:B------:R-:W2:Y:S01]  /*0250*/  MUFU.EX2 R3, R7 ;  /* 0x0000000700037308 */ /* 0x000ea20000000800 */
[----:B0-----:R-:W-:Y:S01]  /*0260*/  LOP3.LUT R6, R5, 0x800, RZ, 0xfc, !PT ;  /* 0x0000080005067812 */ /* 0x001fe200078efcff */
[----:B-1----:R-:W-:-:S06]  /*0270*/  @!P0 FMUL R0, R0, R0 ;  /* 0x0000000000008220 */ /* 0x002fcc0000400000 */
[----:B------:R-:W0:Y:S01]  /*0280*/  MUFU.EX2 R13, R12 ;  /* 0x0000000c000d7308 */ /* 0x000e220000000800 */
[----:B------:R-:W-:Y:S01]  /*0290*/  FADD R18, R0, 1 ;  /* 0x3f80000000127421 */ /* 0x000fe20000000000 */
[----:B------:R-:W-:Y:S01]  /*02a0*/  MOV R0, 0x3e800000 ;  /* 0x3e80000000007802 */ /* 0x000fe20000000f00 */
[----:B--2---:R-:W-:-:S05]  /*02b0*/  @!P1 FMUL R3, R3, R3 ;  /* 0x0000000303039220 */ /* 0x004fca0000400000 */
[----:B------:R-:W1:Y:S01]  /*02c0*/  MUFU.EX2 R15, R14 ;  /* 0x0000000e000f7308 */ /* 0x000e620000000800 */
[----:B------:R-:W-:Y:S01]  /*02d0*/  FSETP.GT.AND P0, PT, R18, 8.50705917302346158658e+37, PT ;  /* 0x7e8000001200780b */ /* 0x000fe20003f04000 */
[----:B------:R-:W-:-:S03]  /*02e0*/  FADD R3, R3, 1 ;  /* 0x3f80000003037421 */ /* 0x000fc60000000000 */
[----:B------:R-:W-:Y:S02]  /*02f0*/  FSEL R7, R0, 1, P0 ;  /* 0x3f80000000077808 */ /* 0x000fe40000000000 */
[----:B------:R-:W-:Y:S01]  /*0300*/  FSETP.GT.AND P1, PT, R3, 8.50705917302346158658e+37, PT ;  /* 0x7e8000000300780b */ /* 0x000fe20003f24000 */
[----:B0-----:R-:W-:-:S03]  /*0310*/  @!P2 FMUL R13, R13, R13 ;  /* 0x0000000d0d0da220 */ /* 0x001fc60000400000 */
[----:B------:R-:W-:Y:S01]  /*0320*/  FSEL R12, R0, 1, P1 ;  /* 0x3f800000000c7808 */ /* 0x000fe20000800000 */
[----:B------:R-:W-:Y:S02]  /*0330*/  FADD R13, R13, 1 ;  /* 0x3f8000000d0d7421 */ /* 0x000fe40000000000 */
[----:B------:R-:W-:Y:S01]  /*0340*/  @P0 FMUL R18, R18, 0.25 ;  /* 0x3e80000012120820 */ /* 0x000fe20000400000 */
[----:B------:R-:W-:Y:S01]  /*0350*/  ISETP.GE.U32.AND P0, PT, R6, 0xc00, PT ;  /* 0x00000c000600780c */ /* 0x000fe20003f06070 */
[----:B-1----:R-:W-:Y:S01]  /*0360*/  @!P3 FMUL R15, R15, R15 ;  /* 0x0000000f0f0fb220 */ /* 0x002fe20000400000 */
[----:B------:R-:W-:Y:S02]  /*0370*/  SHF.R.U32.HI R6, RZ, 0x8, R2 ;  /* 0x00000008ff067819 */ /* 0x000fe40000011602 */
[----:B------:R-:W-:Y:S01]  /*0380*/  FSETP.GT.AND P2, PT, R13, 8.50705917302346158658e+37, PT ;  /* 0x7e8000000d00780b */ /* 0x000fe20003f44000 */
[----:B------:R-:W-:Y:S01]  /*0390*/  FADD R15, R15, 1 ;  /* 0x3f8000000f0f7421 */ /* 0x000fe20000000000 */
[----:B------:R-:W-:Y:S01]  /*03a0*/  @P1 FMUL R3, R3, 0.25 ;  /* 0x3e80000003031820 */ /* 0x000fe20000400000 */
[----:B------:R-:W-:Y:S01]  /*03b0*/  SGXT.U32 R6, R6, 0x1 ;  /* 0x000000010606781a */ /* 0x000fe20000000000 */
[----:B------:R-:W0:Y:S01]  /*03c0*/  MUFU.RCP R18, R18 ;  /* 0x0000001200127308 */ /* 0x000e220000001000 */
[----:B------:R-:W-:-:S02]  /*03d0*/  FSEL R14, R0, 1, P2 ;  /* 0x3f800000000e7808 */ /* 0x000fc40001000000 */
[----:B------:R-:W-:Y:S02]  /*03e0*/  FSETP.GT.AND P3, PT, R15, 8.50705917302346158658e+37, PT ;  /* 0x7e8000000f00780b */ /* 0x000fe40003f64000 */
[----:B------:R-:W-:-:S03]  /*03f0*/  ISETP.GE.U32.AND.EX P0, PT, RZ, RZ, PT, P0 ;  /* 0x000000ffff00720c */ /* 0x000fc60003f06100 */
[----:B------:R-:W1:Y:S01]  /*0400*/  MUFU.RCP R3, R3 ;  /* 0x0000000300037308 */ /* 0x000e620000001000 */
[----:B------:R-:W-:-:S07]  /*0410*/  @P2 FMUL R13, R13, 0.25 ;  /* 0x3e8000000d0d2820 */ /* 0x000fce0000400000 */
[----:B------:R-:W-:Y:S01]  /*0420*/  @P3 FMUL R15, R15, 0.25 ;  /* 0x3e8000000f0f3820 */ /* 0x000fe20000400000 */
[----:B------:R-:W2:Y:S01]  /*0430*/  MUFU.RCP R13, R13 ;  /* 0x0000000d000d7308 */ /* 0x000ea20000001000 */
[----:B0-----:R-:W-:Y:S01]  /*0440*/  FMUL R7, R18, R7 ;  /* 0x0000000712077220 */ /* 0x001fe20000400000 */
[----:B------:R-:W-:-:S03]  /*0450*/  FSEL R18, R0, 1, P3 ;  /* 0x3f80000000127808 */ /* 0x000fc60001800000 */
[----:B------:R-:W-:Y:S01]  /*0460*/  FMUL R8, R8, R7 ;  /* 0x0000000708087220 */ /* 0x000fe20000400000 */
[----:B-1----:R-:W-:Y:S01]  /*0470*/  FMUL R12, R3, R12 ;  /* 0x0000000c030c7220 */ /* 0x002fe20000400000 */
[----:B------:R-:W-:Y:S01]  /*0480*/  LOP3.LUT R3, R6, R37, RZ, 0xfc, !PT ;  /* 0x0000002506037212 */ /* 0x000fe200078efcff */
[----:B------:R-:W0:Y:S02]  /*0490*/  MUFU.RCP R15, R15 ;  /* 0x0000000f000f7308 */ /* 0x000e240000001000 */
[----:B------:R-:W-:Y:S01]  /*04a0*/  FMUL R9, R9, R12 ;  /* 0x0000000c09097220 */ /* 0x000fe20000400000 */
[C---:B------:R-:W-:Y:S01]  /*04b0*/  ISETP.GE.AND P1, PT, R3.reuse, 0x2400, PT ;  /* 0x000024000300780c */ /* 0x040fe20003f26270 */
[----:B------:R-:W-:Y:S01]  /*04c0*/  IMAD R23, R3, 0xc00, R36 ;  /* 0x00000c0003177824 */ /* 0x000fe200078e0224 */
[----:B--2---:R-:W-:-:S03]  /*04d0*/  FMUL R13, R13, R14 ;  /* 0x0000000e0d0d7220 */ /* 0x004fc60000400000 */
[----:B------:R-:W-:Y:S01]  /*04e0*/  IMAD.WIDE R22, R23, R20, c[0x0][0x168] ;  /* 0x00005a0017167625 */ /* 0x000fe200078e0214 */
[----:B------:R-:W-:-:S07]  /*04f0*/  FMUL R10, R10, R13 ;  /* 0x0000000d0a0a7220 */ /* 0x000fce0000400000 */
[----:B------:R1:W2:Y:S01]  /*0500*/  @!P1 LDG.E.EF.128 R28, [R22.64] ;  /* 0x00000004161c9981 */ /* 0x0002a2000c0e1d00 */
[----:B0-----:R-:W-:-:S04]  /*0510*/  FMUL R18, R15, R18 ;  /* 0x000000120f127220 */ /* 0x001fc80000400000 */
[----:B------:R-:W-:Y:S01]  /*0520*/  FMUL R11, R11, R18 ;  /* 0x000000120b0b7220 */ /* 0x000fe20000400000 */
[----:B------:R-:W-:Y:S01]  /*0530*/  BAR.SYNC.DEFER_BLOCKING 0x0 ;  /* 0x0000000000007b1d */ /* 0x000fe20000010000 */
[----:B------:R-:W-:-:S05]  /*0540*/  CS2R R18, SRZ ;  /* 0x0000000000127805 */ /* 0x000fca000001ff00 */
[----:B------:R0:W-:Y:S04]  /*0550*/  STS.128 [R5.X4], R8 ;  /* 0x0000000805007388 */ /* 0x0001e80000004c00 */
[----:B------:R-:W-:Y:S06]  /*0560*/  BAR.SYNC.DEFER_BLOCKING 0x0 ;  /* 0x0000000000007b1d */ /* 0x000fec0000010000 */
[----:B------:R-:W3:Y:S01]  /*0570*/  @!P0 LDG.E.EL.64 R18, [R16.64+0x1000] ;  /* 0x0010000410128981 */ /* 0x000ee2000c2e1b00 */
[----:B------:R-:W-:-:S04]  /*0580*/  LOP3.LUT R12, R36, 0x800, RZ, 0xfc, !PT ;  /* 0x00000800240c7812 */ /* 0x000fc800078efcff */
[----:B------:R-:W-:Y:S01]  /*0590*/  ISETP.LT.U32.AND P0, PT, R12, 0xc00, !P1 ;  /* 0x00000c000c00780c */ /* 0x000fe20004f01070 */
[----:B------:R-:W-:Y:S01]  /*05a0*/  IMAD R21, R3, 0xc00, R12 ;  /* 0x00000c0003157824 */ /* 0x000fe200078e020c */
[----:B------:R-:W-:Y:S01]  /*05b0*/  CS2R R14, SRZ ;  /* 0x00000000000e7805 */ /* 0x000fe2000001ff00 */
[----:B------:R-:W-:Y:S02]  /*05c0*/  CS2R R12, SRZ ;  /* 0x00000000000c7805 */ /* 0x000fe4000001ff00 */
[----:B------:R-:W-:-:S08]  /*05d0*/  IMAD.WIDE R20, R21, R20, c[0x0][0x168] ;  /* 0x00005a0015147625 */ /* 0x000fd000078e0214 */
[----:B------:R4:W5:Y:S01]  /*05e0*/  @P0 LDG.E.EF.128 R12, [R20.64] ;  /* 0x00000004140c0981 */ /* 0x000962000c0e1d00 */
[C---:B---3--:R-:W-:Y:S02]  /*05f0*/  SHF.L.U32 R32, R18.reuse, 0x10, RZ ;  /* 0x0000001012207819 */ /* 0x048fe400000006ff */
[----:B------:R-:W-:Y:S02]  /*0600*/  SHF.L.U32 R34, R19, 0x10, RZ ;  /* 0x0000001013227819 */ /* 0x000fe400000006ff */
[----:B------:R-:W-:Y:S01]  /*0610*/  PRMT R33, R18, 0x7632, R33 ;  /* 0x0000763212217816 */ /* 0x000fe20000000021 */
[----:B------:R-:W-:-:S03]  /*0620*/  FADD R3, RZ, -R32 ;  /* 0x80000020ff037221 */ /* 0x000fc60000000000 */
[----:B------:R-:W-:Y:S01]  /*0630*/  SHF.L.U32 R33, R33, 0x10, RZ ;  /* 0x0000001021217819 */ /* 0x000fe200000006ff */
[----:B0-----:R-:W-:Y:S01]  /*0640*/  FMUL R8, R3, 1.4426950216293334961 ;  /* 0x3fb8aa3b03087820 */ /* 0x001fe20000400000 */
[----:B------:R-:W-:-:S04]  /*0650*/  FADD R3, RZ, -R34 ;  /* 0x80000022ff037221 */ /* 0x000fc80000000000 */
[----:B------:R-:W-:Y:S01]  /*0660*/  FMUL R10, R3, 1.4426950216293334961 ;  /* 0x3fb8aa3b030a7820 */ /* 0x000fe20000400000 */
[----:B------:R-:W-:Y:S01]  /*0670*/  FADD R3, RZ, -R33 ;  /* 0x80000021ff037221 */ /* 0x000fe20000000000 */
[----:B------:R-:W-:-:S03]  /*0680*/  PRMT R35, R19, 0x7632, R35 ;  /* 0x0000763213237816 */ /* 0x000fc60000000023 */
[----:B------:R-:W-:Y:S01]  /*0690*/  FMUL R9, R3, 1.4426950216293334961 ;  /* 0x3fb8aa3b03097820 */ /* 0x000fe20000400000 */
[----:B------:R-:W-:-:S04]  /*06a0*/  SHF.L.U32 R35, R35, 0x10, RZ ;  /* 0x0000001023237819 */ /* 0x000fc800000006ff */
[----:B------:R-:W-:Y:S01]  /*06b0*/  FSETP.GEU.AND P3, PT, R9, -126, PT ;  /* 0xc2fc00000900780b */ /* 0x000fe20003f6e000 */
[----:B------:R-:W-:Y:S01]  /*06c0*/  FADD R7, RZ, -R35 ;  /* 0x80000023ff077221 */ /* 0x000fe20000000000 */
[----:B------:R-:W-:-:S03]  /*06d0*/  FSETP.GEU.AND P5, PT, R10, -126, PT ;  /* 0xc2fc00000a00780b */ /* 0x000fc60003fae000 */
[----:B------:R-:W-:-:S05]  /*06e0*/  FMUL R16, R7, 1.4426950216293334961 ;  /* 0x3fb8aa3b07107820 */ /* 0x000fca0000400000 */
[----:B------:R-:W-:-:S03]  /*06f0*/  FSETP.GEU.AND P4, PT, R16, -126, PT ;  /* 0xc2fc00001000780b */ /* 0x000fc60003f8e000 */
[----:B------:R-:W-:Y:S02]  /*0700*/  @!P3 FMUL R9, R9, 0.5 ;  /* 0x3f0000000909b820 */ /* 0x000fe40000400000 */
[----:B------:R-:W-:Y:S02]  /*0710*/  @!P5 FMUL R10, R10, 0.5 ;  /* 0x3f0000000a0ad820 */ /* 0x000fe40000400000 */
[----:B------:R-:W0:Y:S01]  /*0720*/  MUFU.EX2 R7, R9 ;  /* 0x0000000900077308 */ /* 0x000e220000000800 */
[----:B------:R-:W-:-:S07]  /*0730*/  FSETP.GEU.AND P2, PT, R8, -126, PT ;  /* 0xc2fc00000800780b */ /* 0x000fce0003f4e000 */
[----:B------:R-:W3:Y:S01]  /*0740*/  MUFU.EX2 R11, R10 ;  /* 0x0000000a000b7308 */ /* 0x000ee20000000800 */
[----:B------:R-:W-:-:S07]  /*0750*/  @!P4 FMUL R16, R16, 0.5 ;  /* 0x3f0000001010c820 */ /* 0x000fce0000400000 */
[----:B------:R-:W1:Y:S01]  /*0760*/  MUFU.EX2 R17, R16 ;  /* 0x0000001000117308 */ /* 0x000e620000000800 */
[----:B0-----:R-:W-:Y:S01]  /*0770*/  @!P3 FMUL R7, R7, R7 ;  /* 0x000000070707b220 */ /* 0x001fe20000400000 */
[----:B------:R-:W-:-:S03]  /*0780*/  @!P2 FMUL R8, R8, 0.5 ;  /* 0x3f0000000808a820 */ /* 0x000fc60000400000 */
[----:B------:R-:W-:Y:S01]  /*0790*/  FADD R7, R7, 1 ;  /* 0x3f80000007077421 */ /* 0x000fe20000000000 */
[----:B---3--:R-:W-:Y:S02]  /*07a0*/  @!P5 FMUL R11, R11, R11 ;  /* 0x0000000b0b0bd220 */ /* 0x008fe40000400000 */
[----:B------:R-:W0:Y:S02]  /*07b0*/  MUFU.EX2 R3, R8 ;  /* 0x0000000800037308 */ /* 0x000e240000000800 */
[----:B------:R-:W-:Y:S01]  /*07c0*/  FSETP.GT.AND P3, PT, R7, 8.50705917302346158658e+37, PT ;  /* 0x7e8000000700780b */ /* 0x000fe20003f64000 */
[----:B------:R-:W-:Y:S01]  /*07d0*/  FADD R11, R11, 1 ;  /* 0x3f8000000b0b7421 */ /* 0x000fe20000000000 */
[----:B-1----:R-:W-:-:S04]  /*07e0*/  @!P4 FMUL R17, R17, R17 ;  /* 0x000000111111c220 */ /* 0x002fc80000400000 */
[----:B------:R-:W-:-:S07]  /*07f0*/  FSETP.GT.AND P4, PT, R11, 8.50705917302346158658e+37, PT ;  /* 0x7e8000000b00780b */ /* 0x000fce0003f84000 */
[----:B------:R-:W-:Y:S01]  /*0800*/  @P3 FMUL R7, R7, 0.25 ;  /* 0x3e80000007073820 */ /* 0x000fe20000400000 */
[----:B0-----:R-:W-:Y:S01]  /*0810*/  @!P2 FMUL R3, R3, R3 ;  /* 0x000000030303a220 */ /* 0x001fe20000400000 */
[----:B------:R-:W-:Y:S01]  /*0820*/  FADD R8, R17, 1 ;  /* 0x3f80000011087421 */ /* 0x000fe20000000000 */
[----:B----4-:R-:W-:Y:S01]  /*0830*/  FSEL R20, R0, 1, P3 ;  /* 0x3f80000000147808 */ /* 0x010fe20001800000 */
[----:B------:R-:W0:Y:S01]  /*0840*/  LDS.128 R16, [R36.X4] ;  /* 0x0000000024107984 */ /* 0x000e220000004c00 */
[----:B------:R-:W-:Y:S01]  /*0850*/  FADD R3, R3, 1 ;  /* 0x3f80000003037421 */ /* 0x000fe20000000000 */
[----:B------:R-:W-:Y:S01]  /*0860*/  @P4 FMUL R11, R11, 0.25 ;  /* 0x3e8000000b0b4820 */ /* 0x000fe20000400000 */
[----:B------:R-:W1:Y:S01]  /*0870*/  MUFU.RCP R7, R7 ;  /* 0x0000000700077308 */ /* 0x000e620000001000 */
[----:B------:R-:W-:Y:S02]  /*0880*/  FSETP.GT.AND P5, PT, R8, 8.50705917302346158658e+37, PT ;  /* 0x7e8000000800780b */ /* 0x000fe40003fa4000 */
[----:B------:R-:W-:-:S05]  /*0890*/  FSETP.GT.AND P2, PT, R3, 8.50705917302346158658e+37, PT ;  /* 0x7e8000000300780b */ /* 0x000fca0003f44000 */
[----:B------:R-:W3:Y:S01]  /*08a0*/  MUFU.RCP R11, R11 ;  /* 0x0000000b000b7308 */ /* 0x000ee20000001000 */
[----:B------:R-:W-:-:S05]  /*08b0*/  FSEL R22, R0, 1, P4 ;  /* 0x3f80000000167808 */ /* 0x000fca0002000000 */
[----:B------:R-:W-:Y:S02]  /*08c0*/  @P5 FMUL R8, R8, 0.25 ;  /* 0x3e80000008085820 */ /* 0x000fe40000400000 */
[----:B------:R-:W-:Y:S01]  /*08d0*/  @P2 FMUL R3, R3, 0.25 ;  /* 0x3e80000003032820 */ /* 0x000fe20000400000 */
[----:B-1----:R-:W-:-:S03]  /*08e0*/  FMUL R20, R7, R20 ;  /* 0x0000001407147220 */ /* 0x002fc60000400000 */
[----:B------:R-:W1:Y:S01]  /*08f0*/  MUFU.RCP R8, R8 ;  /* 0x0000000800087308 */ /* 0x000e620000001000 */
[----:B------:R-:W-:Y:S01]  /*0900*/  FMUL R33, R33, R20 ;  /* 0x0000001421217220 */ /* 0x000fe20000400000 */
[----:B---3--:R-:W-:Y:S02]  /*0910*/  FMUL R11, R11, R22 ;  /* 0x000000160b0b7220 */ /* 0x008fe40000400000 */
[----:B------:R-:W3:Y:S04]  /*0920*/  LDS.128 R20, [R36.X4+0x10] ;  /* 0x0000100024147984 */ /* 0x000ee80000004c00 */
[----:B------:R-:W4:Y:S01]  /*0930*/  MUFU.RCP R3, R3 ;  /* 0x0000000300037308 */ /* 0x000f220000001000 */
[C---:B------:R-:W-:Y:S02]  /*0940*/  FSEL R10, R0.reuse, 1, P2 ;  /* 0x3f800000000a7808 */ /* 0x040fe40001000000 */
[----:B------:R-:W-:Y:S01]  /*0950*/  FSEL R9, R0, 1, P5 ;  /* 0x3f80000000097808 */ /* 0x000fe20002800000 */
[----:B------:R-:W-:-:S04]  /*0960*/  FMUL R34, R34, R11 ;  /* 0x0000000b22227220 */ /* 0x000fc80000400000 */
[----:B-1----:R-:W-:-:S04]  /*0970*/  FMUL R0, R8, R9 ;  /* 0x0000000908007220 */ /* 0x002fc80000400000 */
[----:B------:R-:W-:Y:S01]  /*0980*/  FMUL R35, R35, R0 ;  /* 0x0000000023237220 */ /* 0x000fe20000400000 */
[----:B----4-:R-:W-:Y:S01]  /*0990*/  FMUL R3, R3, R10 ;  /* 0x0000000a03037220 */ /* 0x010fe20000400000 */
[----:B------:R-:W-:Y:S03]  /*09a0*/  BAR.SYNC.DEFER_BLOCKING 0x0 ;  /* 0x0000000000007b1d */ /* 0x000fe60000010000 */
[----:B------:R-:W-:-:S05]  /*09b0*/  FMUL R32, R32, R3 ;  /* 0x0000000320207220 */ /* 0x000fca0000400000 */
[----:B------:R0:W-:Y:S04]  /*09c0*/  STS.128 [R5.X4], R32 ;  /* 0x0000002005007388 */ /* 0x0001e80000004c00 */
[----:B------:R-:W-:Y:S01]  /*09d0*/  BAR.SYNC.DEFER_BLOCKING 0x0 ;  /* 0x0000000000007b1d */ /* 0x000fe20000010000 */
[C---:B--2---:R-:W-:Y:S02]  /*09e0*/  SHF.L.U32 R3, R28.reuse, 0x10, RZ ;  /* 0x000000101c037819 */ /* 0x044fe400000006ff */
[----:B------:R-:W-:-:S03]  /*09f0*/  PRMT R0, R28, 0x7632, R0 ;  /* 0x000076321c007816 */ /* 0x000fc60000000000 */
[----:B------:R-:W1:Y:S04]  /*0a00*/  LDS.128 R24, [R36.X4] ;  /* 0x0000000024187984 */ /* 0x000e680000004c00 */
[----:B------:R-:W2:Y:S01]  /*0a10*/  LDS.128 R8, [R36.X4+0x10] ;  /* 0x0000100024087984 */ /* 0x000ea20000004c00 */
[----:B0-----:R-:W-:Y:S01]  /*0a20*/  FFMA R32, R3, R16, RZ ;  /* 0x0000001003207223 */ /* 0x001fe200000000ff */
[C---:B------:R-:W-:Y:S02]  /*0a30*/  PRMT R16, R29.reuse, 0x7632, R16 ;  /* 0x000076321d107816 */ /* 0x040fe40000000010 */
[----:B------:R-:W-:Y:S02]  /*0a40*/  SHF.L.U32 R7, R29, 0x10, RZ ;  /* 0x000000101d077819 */ /* 0x000fe400000006ff */
[----:B------:R-:W-:-:S02]  /*0a50*/  SHF.L.U32 R0, R0, 0x10, RZ ;  /* 0x0000001000007819 */ /* 0x000fc400000006ff */
[----:B------:R-:W-:Y:S01]  /*0a60*/  SHF.L.U32 R16, R16, 0x10, RZ ;  /* 0x0000001010107819 */ /* 0x000fe200000006ff */
[----:B------:R-:W-:Y:S01]  /*0a70*/  FFMA R7, R7, R18, RZ ;  /* 0x0000001207077223 */ /* 0x000fe200000000ff */
[----:B-----5:R-:W-:Y:S01]  /*0a80*/  PRMT R18, R12, 0x7632, R18 ;  /* 0x000076320c127816 */ /* 0x020fe20000000012 */
[----:B------:R-:W-:Y:S01]  /*0a90*/  FFMA R0, R0, R17, RZ ;  /* 0x0000001100007223 */ /* 0x000fe200000000ff */
[----:B------:R-:W-:Y:S01]  /*0aa0*/  PRMT R28, R30, 0x7632, R28 ;  /* 0x000076321e1c7816 */ /* 0x000fe2000000001c */
[----:B------:R-:W-:Y:S01]  /*0ab0*/  FFMA R16, R16, R19, RZ ;  /* 0x0000001310107223 */ /* 0x000fe200000000ff */
[----:B------:R-:W-:Y:S02]  /*0ac0*/  SHF.L.U32 R5, R30, 0x10, RZ ;  /* 0x000000101e057819 */ /* 0x000fe400000006ff */
[----:B------:R-:W-:Y:S02]  /*0ad0*/  SHF.L.U32 R30, R12, 0x10, RZ ;  /* 0x000000100c1e7819 */ /* 0x000fe400000006ff */
[----:B------:R-:W-:-:S02]  /*0ae0*/  FSEL R17, R32, RZ, !P1 ;  /* 0x000000ff20117208 */ /* 0x000fc40004800000 */
[----:B------:R-:W-:Y:S02]  /*0af0*/  FSEL R12, R0, RZ, !P1 ;  /* 0x000000ff000c7208 */ /* 0x000fe40004800000 */
[----:B------:R-:W-:Y:S01]  /*0b00*/  SHF.L.U32 R19, R18, 0x10, RZ ;  /* 0x0000001012137819 */ /* 0x000fe200000006ff */
[----:B---3--:R-:W-:Y:S01]  /*0b10*/  FFMA R5, R5, R20, RZ ;  /* 0x0000001405057223 */ /* 0x008fe200000000ff */
[C---:B------:R-:W-:Y:S02]  /*0b20*/  PRMT R18, R13.reuse, 0x7632, R18 ;  /* 0x000076320d127816 */ /* 0x040fe40000000012 */
[----:B------:R-:W-:Y:S02]  /*0b30*/  SHF.L.U32 R20, R13, 0x10, RZ ;  /* 0x000000100d147819 */ /* 0x000fe400000006ff */
[----:B------:R-:W-:Y:S02]  /*0b40*/  FSEL R7, R7, RZ, !P1 ;  /* 0x000000ff07077208 */ /* 0x000fe40004800000 */
[----:B------:R-:W-:-:S02]  /*0b50*/  FSEL R16, R16, RZ, !P1 ;  /* 0x000000ff10107208 */ /* 0x000fc40004800000 */
[----:B------:R-:W-:Y:S01]  /*0b60*/  SHF.L.U32 R13, R18, 0x10, RZ ;  /* 0x00000010120d7819 */ /* 0x000fe200000006ff */
[----:B-1----:R-:W-:Y:S01]  /*0b70*/  @P0 FFMA R17, R30, R24, R17 ;  /* 0x000000181e110223 */ /* 0x002fe20000000011 */
[----:B------:R-:W-:Y:S01]  /*0b80*/  @P0 FFMA R12, R19, R25, R12 ;  /* 0x00000019130c0223 */ /* 0x000fe2000000000c */
[----:B------:R-:W-:Y:S01]  /*0b90*/  SHF.L.U32 R0, R28, 0x10, RZ ;  /* 0x000000101c007819 */ /* 0x000fe200000006ff */
[----:B------:R-:W-:Y:S02]  /*0ba0*/  @P0 FFMA R7, R20, R26, R7 ;  /* 0x0000001a14070223 */ /* 0x000fe40000000007 */
[----:B------:R-:W-:Y:S01]  /*0bb0*/  FADD R12, R17, R12 ;  /* 0x0000000c110c7221 */ /* 0x000fe20000000000 */
[----:B------:R-:W-:Y:S01]  /*0bc0*/  @P0 FFMA R16, R13, R27, R16 ;  /* 0x0000001b0d100223 */ /* 0x000fe20000000010 */
[C---:B------:R-:W-:Y:S01]  /*0bd0*/  PRMT R29, R31.reuse, 0x7632, R29 ;  /* 0x000076321f1d7816 */ /* 0x040fe2000000001d */
[----:B------:R-:W-:Y:S01]  /*0be0*/  FFMA R21, R0, R21, RZ ;  /* 0x0000001500157223 */ /* 0x000fe200000000ff */
[----:B------:R-:W-:Y:S01]  /*0bf0*/  SHF.L.U32 R3, R31, 0x10, RZ ;  /* 0x000000101f037819 */ /* 0x000fe200000006ff */
[----:B------:R-:W-:Y:S01]  /*0c00*/  FADD R13, R7, R12 ;  /* 0x0000000c070d7221 */ /* 0x000fe20000000000 */
[----:B------:R-:W-:-:S02]  /*0c10*/  PRMT R7, R14, 0x7632, R7 ;  /* 0x000076320e077816 */ /* 0x000fc40000000007 */
[----:B------:R-:W-:Y:S02]  /*0c20*/  SHF.L.U32 R14, R14, 0x10, RZ ;  /* 0x000000100e0e7819 */ /* 0x000fe400000006ff */
[----:B------:R-:W-:Y:S01]  /*0c30*/  FSEL R5, R5, RZ, !P1 ;  /* 0x000000ff05057208 */ /* 0x000fe20004800000 */
[----:B------:R-:W-:Y:S01]  /*0c40*/  FFMA R3, R3, R22, RZ ;  /* 0x0000001603037223 */ /* 0x000fe200000000ff */
[----:B------:R-:W-:Y:S01]  /*0c50*/  SHF.L.U32 R0, R29, 0x10, RZ ;  /* 0x000000101d007819 */ /* 0x000fe200000006ff */
[----:B------:R-:W-:Y:S01]  /*0c60*/  FADD R16, R16, R13 ;  /* 0x0000000d10107221 */ /* 0x000fe20000000000 */
[----:B------:R-:W-:Y:S01]  /*0c70*/  FSEL R12, R21, RZ, !P1 ;  /* 0x000000ff150c7208 */ /* 0x000fe20004800000 */
[----:B--2---:R-:W-:Y:S01]  /*0c80*/  @P0 FFMA R5, R14, R8, R5 ;  /* 0x000000080e050223 */ /* 0x004fe20000000005 */
[----:B------:R-:W-:Y:S01]  /*0c90*/  SHF.L.U32 R13, R7, 0x10, RZ ;  /* 0x00000010070d7819 */ /* 0x000fe200000006ff */
[----:B------:R-:W-:Y:S01]  /*0ca0*/  FFMA R0, R0, R23, RZ ;  /* 0x0000001700007223 */ /* 0x000fe200000000ff */
[----:B------:R-:W-:Y:S01]  /*0cb0*/  PRMT R7, R15, 0x7632, R7 ;  /* 0x000076320f077816 */ /* 0x000fe20000000007 */
[----:B------:R-:W-:Y:S01]  /*0cc0*/  FADD R5, R5, R16 ;  /* 0x0000001005057221 */ /* 0x000fe20000000000 */
[----:B------:R-:W-:Y:S01]  /*0cd0*/  SHF.L.U32 R8, R15, 0x10, RZ ;  /* 0x000000100f087819 */ /* 0x000fe200000006ff */
[----:B------:R-:W-:Y:S01]  /*0ce0*/  @P0 FFMA R12, R13, R9, R12 ;  /* 0x000000090d0c0223 */ /* 0x000fe2000000000c */
[----:B------:R-:W-:-:S02]  /*0cf0*/  FSEL R3, R3, RZ, !P1 ;  /* 0x000000ff03037208 */ /* 0x000fc40004800000 */
[----:B------:R-:W-:Y:S01]  /*0d00*/  FSEL R0, R0, RZ, !P1 ;  /* 0x000000ff00007208 */ /* 0x000fe20004800000 */
[----:B------:R-:W-:Y:S01]  /*0d10*/  FADD R12, R12, R5 ;  /* 0x000000050c0c7221 */ /* 0x000fe20000000000 */
[----:B------:R-:W-:Y:S01]  /*0d20*/  SHF.L.U32 R7, R7, 0x10, RZ ;  /* 0x0000001007077819 */ /* 0x000fe200000006ff */
[----:B------:R-:W-:-:S04]  /*0d30*/  @P0 FFMA R3, R8, R10, R3 ;  /* 0x0000000a08030223 */ /* 0x000fc80000000003 */
[----:B------:R-:W-:Y:S01]  /*0d40*/  @P0 FFMA R0, R7, R11, R0 ;  /* 0x0000000b07000223 */ /* 0x000fe20000000000 */
[----:B------:R-:W-:-:S04]  /*0d50*/  FADD R3, R3, R12 ;  /* 0x0000000c03037221 */ /* 0x000fc80000000000 */
[----:B------:R-:W-:-:S05]  /*0d60*/  FADD R3, R0, R3 ;  /* 0x0000000300037221 */ /* 0x000fca0000000000 */
[----:B------:R-:W0:Y:S02]  /*0d70*/  SHFL.BFLY PT, R0, R3, 0x10, 0x1f ;  /* 0x0e001f0003007f89 */ /* 0x000e2400000e0000 */
[----:B0-----:R-:W-:-:S05]  /*0d80*/  FADD R0, R3, R0 ;  /* 0x0000000003007221 */ /* 0x001fca0000000000 */
[----:B------:R-:W0:Y:S02]  /*0d90*/  SHFL.BFLY PT, R5, R0, 0x8, 0x1f ;  /* 0x0d001f0000057f89 */ /* 0x000e2400000e0000 */
[----:B0-----:R-:W-:-:S05]  /*0da0*/  FADD R5, R0, R5 ;  /* 0x0000000500057221 */ /* 0x001fca0000000000 */
[----:B------:R-:W0:Y:S02]  /*0db0*/  SHFL.BFLY PT, R8, R5, 0x4, 0x1f ;  /* 0x0c801f0005087f89 */ /* 0x000e2400000e0000 */
[----:B0-----:R-:W-:-:S05]  /*0dc0*/  FADD R8, R5, R8 ;  /* 0x0000000805087221 */ /* 0x001fca0000000000 */
[----:B------:R-:W0:Y:S04]  /*0dd0*/  SHFL.BFLY PT, R7, R8, 0x2, 0x1f ;  /* 0x0c401f0008077f89 */ /* 0x000e2800000e0000 */
[----:B------:R-:W-:Y:S01]  /*0de0*/  BAR.SYNC.DEFER_BLOCKING 0x0 ;  /* 0x0000000000007b1d */ /* 0x000fe20000010000 */
[----:B0-----:R-:W-:-:S05]  /*0df0*/  FADD R7, R8, R7 ;  /* 0x0000000708077221 */ /* 0x001fca0000000000 */
[----:B------:R-:W0:Y:S01]  /*0e00*/  SHFL.BFLY PT, R10, R7, 0x1, 0x1f ;  /* 0x0c201f00070a7f89 */ /* 0x000e2200000e0000 */
[----:B------:R-:W-:Y:S02]  /*0e10*/  LOP3.LUT P0, RZ, R2, 0x1f, RZ, 0xc0, !PT ;  /* 0x0000001f02ff7812 */ /* 0x000fe4000780c0ff */
[----:B------:R-:W-:Y:S02]  /*0e20*/  SHF.R.U32.HI R3, RZ, 0x3, R2 ;  /* 0x00000003ff037819 */ /* 0x000fe40000011602 */
[----:B------:R-:W-:-:S04]  /*0e30*/  SHF.L.U32 R9, R6, 0x5, RZ ;  /* 0x0000000506097819 */ /* 0x000fc800000006ff */
[----:B------:R-:W-:Y:S01]  /*0e40*/  LOP3.LUT R3, R9, 0x1c, R3, 0xf8, !PT ;  /* 0x0000001c09037812 */ /* 0x000fe200078ef803 */
[----:B0-----:R-:W-:-:S05]  /*0e50*/  FADD R10, R7, R10 ;  /* 0x0000000a070a7221 */ /* 0x001fca0000000000 */
[----:B------:R-:W-:Y:S04]  /*0e60*/  @!P0 STS [R3], R10 ;  /* 0x0000000a03008388 */ /* 0x000fe80000000800 */
[----:B------:R-:W-:Y:S01]  /*0e70*/  BAR.SYNC.DEFER_BLOCKING 0x0 ;  /* 0x0000000000007b1d */ /* 0x000fe20000010000 */
[----:B------:R-:W-:-:S13]  /*0e80*/  ISETP.GE.AND P1, PT, R2, 0x10, PT ;  /* 0x000000100200780c */ /* 0x000fda0003f26270 */
[----:B------:R-:W0:Y:S04]  /*0e90*/  @!P1 LDS R4, [R2.X4] ;  /* 0x0000000002049984 */ /* 0x000e280000004800 */
[----:B0-----:R-:W0:Y:S02]  /*0ea0*/  SHFL.BFLY PT, R5, R4, 0x4, 0x1f ;  /* 0x0c801f0004057f89 */ /* 0x001e2400000e0000 */
[----:B0-----:R-:W-:-:S05]  /*0eb0*/  FADD R5, R4, R5 ;  /* 0x0000000504057221 */ /* 0x001fca0000000000 */
[----:B------:R-:W0:Y:S01]  /*0ec0*/  SHFL.BFLY PT, R0, R5, 0x2, 0x1f ;  /* 0x0c401f0005007f89 */ /* 0x000e2200000e0000 */
[----:B------:R-:W-:Y:S01]  /*0ed0*/  LOP3.LUT P0, RZ, R2, 0x7, RZ, 0xc0, !PT ;  /* 0x0000000702ff7812 */ /* 0x000fe2000780c0ff */
[----:B0-----:R-:W-:-:S05]  /*0ee0*/  FADD R0, R5, R0 ;  /* 0x0000000005007221 */ /* 0x001fca0000000000 */
[----:B------:R-:W0:Y:S01]  /*0ef0*/  SHFL.BFLY PT, R7, R0, 0x1, 0x1f ;  /* 0x0c201f0000077f89 */ /* 0x000e2200000e0000 */
[----:B------:R-:W-:Y:S01]  /*0f00*/  ISETP.LT.AND P0, PT, R2, 0x10, !P0 ;  /* 0x000000100200780c */ /* 0x000fe20004701270 */
[----:B0-----:R-:W-:-:S12]  /*0f10*/  FADD R7, R0, R7 ;  /* 0x0000000700077221 */ /* 0x001fd80000000000 */
[----:B------:R-:W-:Y:S04]  /*0f20*/  @P0 STS [R2.X4], R7 ;  /* 0x0000000702000388 */ /* 0x000fe80000004800 */
[----:B------:R-:W-:Y:S06]  /*0f30*/  BAR.SYNC.DEFER_BLOCKING 0x0 ;  /* 0x0000000000007b1d */ /* 0x000fec0000010000 */
[----:B------:R-:W0:Y:S01]  /*0f40*/  LDS R8, [R9] ;  /* 0x0000000009087984 */ /* 0x000e220000000800 */
[----:B------:R-:W-:-:S03]  /*0f50*/  IMAD R5, R6, -0x1c, R9 ;  /* 0xffffffe406057824 */ /* 0x000fc600078e0209 */
[----:B------:R-:W-:Y:S01]  /*0f60*/  BAR.SYNC.DEFER_BLOCKING 0x0 ;  /* 0x0000000000007b1d */ /* 0x000fe20000010000 */
[----:B------:R-:W-:Y:S02]  /*0f70*/  LOP3.LUT P0, RZ, R2, 0x1fe, RZ, 0xc0, !PT ;  /* 0x000001fe02ff7812 */ /* 0x000fe4000780c0ff */
[----:B------:R-:W-:-:S04]  /*0f80*/  LOP3.LUT R3, R37, 0x1, R2, 0xf8, !PT ;  /* 0x0000000125037812 */ /* 0x000fc800078ef802 */
[----:B------:R-:W-:Y:S01]  /*0f90*/  ISETP.LT.AND P0, PT, R3, 0x2400, !P0 ;  /* 0x000024000300780c */ /* 0x000fe20004701270 */
[----:B0-----:R0:W-:Y:S04]  /*0fa0*/  STS [R5], R8 ;  /* 0x0000000805007388 */ /* 0x0011e80000000800 */
[----:B------:R-:W-:Y:S08]  /*0fb0*/  BAR.SYNC.DEFER_BLOCKING 0x0 ;  /* 0x0000000000007b1d */ /* 0x000ff00000010000 */
[----:B------:R-:W-:Y:S05]  /*0fc0*/  @!P0 EXIT ;  /* 0x000000000000894d */ /* 0x000fea0003800000 */
[----:B0-----:R-:W-:Y:S02]  /*0fd0*/  LOP3.LUT R0, R2, 0x1, RZ, 0xc0, !PT ;  /* 0x0000000102007812 */ /* 0x001fe400078ec0ff */
[----:B------:R-:W-:-:S03]  /*0fe0*/  MOV R2, 0x4 ;  /* 0x0000000400027802 */ /* 0x000fc60000000f00 */
[----:B------:R-:W0:Y:S02]  /*0ff0*/  LDS R5, [R0.X4] ;  /* 0x0000000000057984 */ /* 0x000e240000004800 */
[----:B------:R-:W-:-:S05]  /*1000*/  IMAD.WIDE R2, R3, R2, c[0x0][0x170] ;  /* 0x00005c0003027625 */ /* 0x000fca00078e0202 */
[----:B0-----:R-:W-:Y:S01]  /*1010*/  STG.E [R2.64], R5 ;  /* 0x0000000502007986 */ /* 0x001fe2000c101904 */
[----:B------:R-:W-:Y:S05]  /*1020*/  EXIT ;  /* 0x000000000000794d */ /* 0x000fea0003800000 */
.L_x_0:
[----:B------:R-:W-:-:S00]  /*1030*/  BRA `(.L_x_0) ;  /* 0xfffffff000007947 */ /* 0x000fc0000383ffff */
[----:B------:R-:W-:-:S00]  /*1040*/  NOP ;  /* 0x0000000000007918 */ /* 0x000fc00000000000 */
        /* <DEDUP_REMOVED lines=11> */
.L_x_1:


//--------------------- .nv.shared.triton_red_fused_addmm_0 --------------------------
	.section	.nv.shared.triton_red_fused_addmm_0,"aw",@nobits
	.sectionflags	@""
	.align	16
